//
// Generated by NVIDIA NVVM Compiler
//
// Compiler Build ID: CL-36424714
// Cuda compilation tools, release 13.0, V13.0.88
// Based on NVVM 20.0.0
//

.version 9.0
.target sm_100
.address_size 64

	// .globl	_Z15VectorMatrixMulPKfS0_Pfi

.visible .entry _Z15VectorMatrixMulPKfS0_Pfi(
	.param .u64 .ptr .align 1 _Z15VectorMatrixMulPKfS0_Pfi_param_0,
	.param .u64 .ptr .align 1 _Z15VectorMatrixMulPKfS0_Pfi_param_1,
	.param .u64 .ptr .align 1 _Z15VectorMatrixMulPKfS0_Pfi_param_2,
	.param .u32 _Z15VectorMatrixMulPKfS0_Pfi_param_3
)
{
	.reg .pred 	%p<11>;
	.reg .b32 	%r<39>;
	.reg .b32 	%f<112>;
	.reg .b64 	%rd<73>;

	ld.param.u64 	%rd25, [_Z15VectorMatrixMulPKfS0_Pfi_param_0];
	ld.param.u64 	%rd26, [_Z15VectorMatrixMulPKfS0_Pfi_param_1];
	ld.param.u32 	%r22, [_Z15VectorMatrixMulPKfS0_Pfi_param_3];
	cvta.to.global.u64 	%rd1, %rd26;
	cvta.to.global.u64 	%rd2, %rd25;
	mov.u32 	%r23, %ctaid.x;
	mov.u32 	%r24, %ntid.x;
	mov.u32 	%r25, %tid.x;
	mad.lo.s32 	%r1, %r23, %r24, %r25;
	setp.ge.s32 	%p1, %r1, %r22;
	@%p1 bra 	$L__BB0_15;
	setp.lt.s32 	%p2, %r22, 1;
	mov.f32 	%f111, 0f00000000;
	@%p2 bra 	$L__BB0_14;
	add.s32 	%r27, %r22, -1;
	and.b32  	%r2, %r22, 15;
	setp.lt.u32 	%p3, %r27, 15;
	mov.f32 	%f111, 0f00000000;
	mov.b32 	%r35, 0;
	@%p3 bra 	$L__BB0_5;
	and.b32  	%r35, %r22, 2147483632;
	neg.s32 	%r33, %r35;
	mul.wide.u32 	%rd3, %r22, 60;
	mul.wide.u32 	%rd4, %r22, 56;
	mul.wide.u32 	%rd5, %r22, 52;
	mul.wide.u32 	%rd6, %r22, 48;
	mul.wide.u32 	%rd7, %r22, 44;
	mul.wide.u32 	%rd8, %r22, 40;
	mul.wide.u32 	%rd9, %r22, 36;
	mul.wide.u32 	%rd10, %r22, 32;
	mul.wide.u32 	%rd11, %r22, 28;
	mul.wide.u32 	%rd12, %r22, 24;
	mul.wide.u32 	%rd13, %r22, 20;
	mul.wide.u32 	%rd14, %r22, 16;
	mul.wide.u32 	%rd15, %r22, 12;
	mul.wide.u32 	%rd16, %r22, 8;
	add.s64 	%rd71, %rd1, 32;
	mul.wide.u32 	%rd18, %r22, 4;
	mov.f32 	%f111, 0f00000000;
	shl.b32 	%r29, %r22, 4;
	mov.u32 	%r32, %r1;
$L__BB0_4:
	.pragma "nounroll";
	mul.wide.s32 	%rd27, %r32, 4;
	add.s64 	%rd28, %rd2, %rd27;
	ld.global.f32 	%f18, [%rd28];
	ld.global.f32 	%f19, [%rd71+-32];
	fma.rn.f32 	%f20, %f18, %f19, %f111;
	add.s64 	%rd29, %rd28, %rd18;
	ld.global.f32 	%f21, [%rd29];
	ld.global.f32 	%f22, [%rd71+-28];
	fma.rn.f32 	%f23, %f21, %f22, %f20;
	add.s64 	%rd30, %rd28, %rd16;
	ld.global.f32 	%f24, [%rd30];
	ld.global.f32 	%f25, [%rd71+-24];
	fma.rn.f32 	%f26, %f24, %f25, %f23;
	add.s64 	%rd31, %rd28, %rd15;
	ld.global.f32 	%f27, [%rd31];
	ld.global.f32 	%f28, [%rd71+-20];
	fma.rn.f32 	%f29, %f27, %f28, %f26;
	add.s64 	%rd32, %rd28, %rd14;
	ld.global.f32 	%f30, [%rd32];
	ld.global.f32 	%f31, [%rd71+-16];
	fma.rn.f32 	%f32, %f30, %f31, %f29;
	add.s64 	%rd33, %rd28, %rd13;
	ld.global.f32 	%f33, [%rd33];
	ld.global.f32 	%f34, [%rd71+-12];
	fma.rn.f32 	%f35, %f33, %f34, %f32;
	add.s64 	%rd34, %rd28, %rd12;
	ld.global.f32 	%f36, [%rd34];
	ld.global.f32 	%f37, [%rd71+-8];
	fma.rn.f32 	%f38, %f36, %f37, %f35;
	add.s64 	%rd35, %rd28, %rd11;
	ld.global.f32 	%f39, [%rd35];
	ld.global.f32 	%f40, [%rd71+-4];
	fma.rn.f32 	%f41, %f39, %f40, %f38;
	add.s64 	%rd36, %rd28, %rd10;
	ld.global.f32 	%f42, [%rd36];
	ld.global.f32 	%f43, [%rd71];
	fma.rn.f32 	%f44, %f42, %f43, %f41;
	add.s64 	%rd37, %rd28, %rd9;
	ld.global.f32 	%f45, [%rd37];
	ld.global.f32 	%f46, [%rd71+4];
	fma.rn.f32 	%f47, %f45, %f46, %f44;
	add.s64 	%rd38, %rd28, %rd8;
	ld.global.f32 	%f48, [%rd38];
	ld.global.f32 	%f49, [%rd71+8];
	fma.rn.f32 	%f50, %f48, %f49, %f47;
	add.s64 	%rd39, %rd28, %rd7;
	ld.global.f32 	%f51, [%rd39];
	ld.global.f32 	%f52, [%rd71+12];
	fma.rn.f32 	%f53, %f51, %f52, %f50;
	add.s64 	%rd40, %rd28, %rd6;
	ld.global.f32 	%f54, [%rd40];
	ld.global.f32 	%f55, [%rd71+16];
	fma.rn.f32 	%f56, %f54, %f55, %f53;
	add.s64 	%rd41, %rd28, %rd5;
	ld.global.f32 	%f57, [%rd41];
	ld.global.f32 	%f58, [%rd71+20];
	fma.rn.f32 	%f59, %f57, %f58, %f56;
	add.s64 	%rd42, %rd28, %rd4;
	ld.global.f32 	%f60, [%rd42];
	ld.global.f32 	%f61, [%rd71+24];
	fma.rn.f32 	%f62, %f60, %f61, %f59;
	add.s64 	%rd43, %rd28, %rd3;
	ld.global.f32 	%f63, [%rd43];
	ld.global.f32 	%f64, [%rd71+28];
	fma.rn.f32 	%f111, %f63, %f64, %f62;
	add.s32 	%r33, %r33, 16;
	add.s32 	%r32, %r32, %r29;
	add.s64 	%rd71, %rd71, 64;
	setp.ne.s32 	%p4, %r33, 0;
	@%p4 bra 	$L__BB0_4;
$L__BB0_5:
	setp.eq.s32 	%p5, %r2, 0;
	@%p5 bra 	$L__BB0_14;
	and.b32  	%r10, %r22, 7;
	setp.lt.u32 	%p6, %r2, 8;
	@%p6 bra 	$L__BB0_8;
	mad.lo.s32 	%r30, %r35, %r22, %r1;
	mul.wide.s32 	%rd44, %r30, 4;
	add.s64 	%rd45, %rd2, %rd44;
	ld.global.f32 	%f66, [%rd45];
	mul.wide.u32 	%rd46, %r35, 4;
	add.s64 	%rd47, %rd1, %rd46;
	ld.global.f32 	%f67, [%rd47];
	fma.rn.f32 	%f68, %f66, %f67, %f111;
	mul.wide.u32 	%rd48, %r22, 4;
	add.s64 	%rd49, %rd45, %rd48;
	ld.global.f32 	%f69, [%rd49];
	ld.global.f32 	%f70, [%rd47+4];
	fma.rn.f32 	%f71, %f69, %f70, %f68;
	add.s64 	%rd50, %rd49, %rd48;
	ld.global.f32 	%f72, [%rd50];
	ld.global.f32 	%f73, [%rd47+8];
	fma.rn.f32 	%f74, %f72, %f73, %f71;
	add.s64 	%rd51, %rd50, %rd48;
	ld.global.f32 	%f75, [%rd51];
	ld.global.f32 	%f76, [%rd47+12];
	fma.rn.f32 	%f77, %f75, %f76, %f74;
	add.s64 	%rd52, %rd51, %rd48;
	ld.global.f32 	%f78, [%rd52];
	ld.global.f32 	%f79, [%rd47+16];
	fma.rn.f32 	%f80, %f78, %f79, %f77;
	add.s64 	%rd53, %rd52, %rd48;
	ld.global.f32 	%f81, [%rd53];
	ld.global.f32 	%f82, [%rd47+20];
	fma.rn.f32 	%f83, %f81, %f82, %f80;
	add.s64 	%rd54, %rd53, %rd48;
	ld.global.f32 	%f84, [%rd54];
	ld.global.f32 	%f85, [%rd47+24];
	fma.rn.f32 	%f86, %f84, %f85, %f83;
	add.s64 	%rd55, %rd54, %rd48;
	ld.global.f32 	%f87, [%rd55];
	ld.global.f32 	%f88, [%rd47+28];
	fma.rn.f32 	%f111, %f87, %f88, %f86;
	add.s32 	%r35, %r35, 8;
$L__BB0_8:
	setp.eq.s32 	%p7, %r10, 0;
	@%p7 bra 	$L__BB0_14;
	and.b32  	%r13, %r22, 3;
	setp.lt.u32 	%p8, %r10, 4;
	@%p8 bra 	$L__BB0_11;
	mad.lo.s32 	%r31, %r35, %r22, %r1;
	mul.wide.s32 	%rd56, %r31, 4;
	add.s64 	%rd57, %rd2, %rd56;
	ld.global.f32 	%f90, [%rd57];
	mul.wide.u32 	%rd58, %r35, 4;
	add.s64 	%rd59, %rd1, %rd58;
	ld.global.f32 	%f91, [%rd59];
	fma.rn.f32 	%f92, %f90, %f91, %f111;
	mul.wide.u32 	%rd60, %r22, 4;
	add.s64 	%rd61, %rd57, %rd60;
	ld.global.f32 	%f93, [%rd61];
	ld.global.f32 	%f94, [%rd59+4];
	fma.rn.f32 	%f95, %f93, %f94, %f92;
	add.s64 	%rd62, %rd61, %rd60;
	ld.global.f32 	%f96, [%rd62];
	ld.global.f32 	%f97, [%rd59+8];
	fma.rn.f32 	%f98, %f96, %f97, %f95;
	add.s64 	%rd63, %rd62, %rd60;
	ld.global.f32 	%f99, [%rd63];
	ld.global.f32 	%f100, [%rd59+12];
	fma.rn.f32 	%f111, %f99, %f100, %f98;
	add.s32 	%r35, %r35, 4;
$L__BB0_11:
	setp.eq.s32 	%p9, %r13, 0;
	@%p9 bra 	$L__BB0_14;
	mul.wide.u32 	%rd64, %r35, 4;
	add.s64 	%rd72, %rd1, %rd64;
	mad.lo.s32 	%r38, %r35, %r22, %r1;
	neg.s32 	%r37, %r13;
$L__BB0_13:
	.pragma "nounroll";
	mul.wide.s32 	%rd65, %r38, 4;
	add.s64 	%rd66, %rd2, %rd65;
	ld.global.f32 	%f101, [%rd66];
	ld.global.f32 	%f102, [%rd72];
	fma.rn.f32 	%f111, %f101, %f102, %f111;
	add.s64 	%rd72, %rd72, 4;
	add.s32 	%r38, %r38, %r22;
	add.s32 	%r37, %r37, 1;
	setp.ne.s32 	%p10, %r37, 0;
	@%p10 bra 	$L__BB0_13;
$L__BB0_14:
	ld.param.u64 	%rd70, [_Z15VectorMatrixMulPKfS0_Pfi_param_2];
	cvta.to.global.u64 	%rd67, %rd70;
	mul.wide.s32 	%rd68, %r1, 4;
	add.s64 	%rd69, %rd67, %rd68;
	st.global.f32 	[%rd69], %f111;
$L__BB0_15:
	ret;

}


// ===== COMPILED SASS (sm_100) =====

	.target	sm_100

	.elftype	@"ET_EXEC"


//--------------------- .note.nv.tkinfo           --------------------------
	.section	.note.nv.tkinfo,"",@"SHT_NOTE"
	.sectionflags	@"SHF_NOTE_NV_TKINFO"
	.tkinfo
        /*0018*/ 	.word	0x00000002
        /*0030*/ 	.string	""
        /*0030*/ 	.string	"ptxas"
        /*0030*/ 	.string	"Cuda compilation tools, release 13.0, V13.0.88"
        /*0030*/ 	.string	"Build cuda_13.0.r13.0/compiler.36424714_0"
        /*0030*/ 	.string	"-arch sm_100 -m 64 "



//--------------------- .note.nv.cuinfo           --------------------------
	.section	.note.nv.cuinfo,"",@"SHT_NOTE"
	.sectionflags	@"SHF_NOTE_NV_CUINFO"
        /*0018*/ 	.short	0x0002
        /*001a*/ 	.short	0x0064
        /*001c*/ 	.short	0x0082
	.zero		2


//--------------------- .nv.info                  --------------------------
	.section	.nv.info,"",@"SHT_CUDA_INFO"
	.align	4


	//----- nvinfo : EIATTR_REGCOUNT
	.align		4
        /*0000*/ 	.byte	0x04, 0x2f
        /*0002*/ 	.short	(.L_1 - .L_0)
	.align		4
.L_0:
        /*0004*/ 	.word	index@(_Z15VectorMatrixMulPKfS0_Pfi)
        /*0008*/ 	.word	0x00000020


	//----- nvinfo : EIATTR_FRAME_SIZE
	.align		4
.L_1:
        /*000c*/ 	.byte	0x04, 0x11
        /*000e*/ 	.short	(.L_3 - .L_2)
	.align		4
.L_2:
        /*0010*/ 	.word	index@(_Z15VectorMatrixMulPKfS0_Pfi)
        /*0014*/ 	.word	0x00000000


	//----- nvinfo : EIATTR_MIN_STACK_SIZE
	.align		4
.L_3:
        /*0018*/ 	.byte	0x04, 0x12
        /*001a*/ 	.short	(.L_5 - .L_4)
	.align		4
.L_4:
        /*001c*/ 	.word	index@(_Z15VectorMatrixMulPKfS0_Pfi)
        /*0020*/ 	.word	0x00000000
.L_5:


//--------------------- .nv.compat                --------------------------
	.section	.nv.compat,"",@"SHT_CUDA_COMPAT_INFO"
	.align	4
        /*0000*/ 	.byte	0x02, 0x09, 0x00, 0x00, 0x02, 0x02, 0x01, 0x00, 0x02, 0x05, 0x05, 0x00, 0x03, 0x07, 0x01, 0x01
        /*0010*/ 	.byte	0x02, 0x03, 0x00, 0x00, 0x02, 0x06, 0x01, 0x00, 0x04, 0x0b, 0x08, 0x00, 0x09, 0x00, 0x00, 0x00
        /*0020*/ 	.byte	0x00, 0x00, 0x00, 0x00


//--------------------- .nv.info._Z15VectorMatrixMulPKfS0_Pfi --------------------------
	.section	.nv.info._Z15VectorMatrixMulPKfS0_Pfi,"",@"SHT_CUDA_INFO"
	.sectionflags	@""
	.align	4


	//----- nvinfo : EIATTR_CUDA_API_VERSION
	.align		4
        /*0000*/ 	.byte	0x04, 0x37
        /*0002*/ 	.short	(.L_7 - .L_6)
.L_6:
        /*0004*/ 	.word	0x00000082


	//----- nvinfo : EIATTR_KPARAM_INFO
	.align		4
.L_7:
        /*0008*/ 	.byte	0x04, 0x17
        /*000a*/ 	.short	(.L_9 - .L_8)
.L_8:
        /*000c*/ 	.word	0x00000000
        /*0010*/ 	.short	0x0003
        /*0012*/ 	.short	0x0018
        /*0014*/ 	.byte	0x00, 0xf0, 0x11, 0x00


	//----- nvinfo : EIATTR_KPARAM_INFO
	.align		4
.L_9:
        /*0018*/ 	.byte	0x04, 0x17
        /*001a*/ 	.short	(.L_11 - .L_10)
.L_10:
        /*001c*/ 	.word	0x00000000
        /*0020*/ 	.short	0x0002
        /*0022*/ 	.short	0x0010
        /*0024*/ 	.byte	0x00, 0xf5, 0x21, 0x00


	//----- nvinfo : EIATTR_KPARAM_INFO
	.align		4
.L_11:
        /*0028*/ 	.byte	0x04, 0x17
        /*002a*/ 	.short	(.L_13 - .L_12)
.L_12:
        /*002c*/ 	.word	0x00000000
        /*0030*/ 	.short	0x0001
        /*0032*/ 	.short	0x0008
        /*0034*/ 	.byte	0x00, 0xf5, 0x21, 0x00


	//----- nvinfo : EIATTR_KPARAM_INFO
	.align		4
.L_13:
        /*0038*/ 	.byte	0x04, 0x17
        /*003a*/ 	.short	(.L_15 - .L_14)
.L_14:
        /*003c*/ 	.word	0x00000000
        /*0040*/ 	.short	0x0000
        /*0042*/ 	.short	0x0000
        /*0044*/ 	.byte	0x00, 0xf5, 0x21, 0x00


	//----- nvinfo : EIATTR_SPARSE_MMA_MASK
	.align		4
.L_15:
        /*0048*/ 	.byte	0x03, 0x50
        /*004a*/ 	.short	0x0000


	//----- nvinfo : EIATTR_MAXREG_COUNT
	.align		4
        /*004c*/ 	.byte	0x03, 0x1b
        /*004e*/ 	.short	0x00ff


	//----- nvinfo : EIATTR_MERCURY_ISA_VERSION
	.align		4
        /*0050*/ 	.byte	0x03, 0x5f
        /*0052*/ 	.short	0x0101


	//----- nvinfo : EIATTR_VRC_CTA_INIT_COUNT
	.align		4
        /*0054*/ 	.byte	0x02, 0x4a
	.zero		1
	.zero		1


	//----- nvinfo : EIATTR_EXIT_INSTR_OFFSETS
	.align		4
        /*0058*/ 	.byte	0x04, 0x1c
        /*005a*/ 	.short	(.L_17 - .L_16)


	//   ....[0]....
.L_16:
        /*005c*/ 	.word	0x00000070


	//   ....[1]....
        /*0060*/ 	.word	0x00000bc0


	//----- nvinfo : EIATTR_CBANK_PARAM_SIZE
	.align		4
.L_17:
        /*0064*/ 	.byte	0x03, 0x19
        /*0066*/ 	.short	0x001c


	//----- nvinfo : EIATTR_PARAM_CBANK
	.align		4
        /*0068*/ 	.byte	0x04, 0x0a
        /*006a*/ 	.short	(.L_19 - .L_18)
	.align		4
.L_18:
        /*006c*/ 	.word	index@(.nv.constant0._Z15VectorMatrixMulPKfS0_Pfi)
        /*0070*/ 	.short	0x0380
        /*0072*/ 	.short	0x001c


	//----- nvinfo : EIATTR_SW_WAR
	.align		4
.L_19:
        /*0074*/ 	.byte	0x04, 0x36
        /*0076*/ 	.short	(.L_21 - .L_20)
.L_20:
        /*0078*/ 	.word	0x00000008
.L_21:


//--------------------- .nv.callgraph             --------------------------
	.section	.nv.callgraph,"",@"SHT_CUDA_CALLGRAPH"
	.align	4
	.sectionentsize	8
	.align		4
        /*0000*/ 	.word	0x00000000
	.align		4
        /*0004*/ 	.word	0xffffffff
	.align		4
        /*0008*/ 	.word	0x00000000
	.align		4
        /*000c*/ 	.word	0xfffffffe
	.align		4
        /*0010*/ 	.word	0x00000000
	.align		4
        /*0014*/ 	.word	0xfffffffd
	.align		4
        /*0018*/ 	.word	0x00000000
	.align		4
        /*001c*/ 	.word	0xfffffffc


//--------------------- .text._Z15VectorMatrixMulPKfS0_Pfi --------------------------
	.section	.text._Z15VectorMatrixMulPKfS0_Pfi,"ax",@progbits
	.align	128
        .global         _Z15VectorMatrixMulPKfS0_Pfi
        .type           _Z15VectorMatrixMulPKfS0_Pfi,@function
        .size           _Z15VectorMatrixMulPKfS0_Pfi,(.L_x_7 - _Z15VectorMatrixMulPKfS0_Pfi)
        .other          _Z15VectorMatrixMulPKfS0_Pfi,@"STO_CUDA_ENTRY STV_DEFAULT"
_Z15VectorMatrixMulPKfS0_Pfi:
.text._Z15VectorMatrixMulPKfS0_Pfi:
[----:B------:R-:W-:Y:S01]  /*0000*/  LDC R1, c[0x0][0x37c] ;  /* 0x0000df00ff017b82 */ /* 0x000fe20000000800 */
[----:B------:R-:W0:Y:S07]  /*0010*/  S2R R2, SR_TID.X ;  /* 0x0000000000027919 */ /* 0x000e2e0000002100 */
[----:B------:R-:W0:Y:S08]  /*0020*/  S2UR UR4, SR_CTAID.X ;  /* 0x00000000000479c3 */ /* 0x000e300000002500 */
[----:B------:R-:W0:Y:S08]  /*0030*/  LDC R3, c[0x0][0x360] ;  /* 0x0000d800ff037b82 */ /* 0x000e300000000800 */
[----:B------:R-:W1:Y:S01]  /*0040*/  LDC R0, c[0x0][0x398] ;  /* 0x0000e600ff007b82 */ /* 0x000e620000000800 */
[----:B0-----:R-:W-:-:S05]  /*0050*/  IMAD R3, R3, UR4, R2 ;  /* 0x0000000403037c24 */ /* 0x001fca000f8e0202 */
[----:B-1----:R-:W-:-:S13]  /*0060*/  ISETP.GE.AND P0, PT, R3, R0, PT ;  /* 0x000000000300720c */ /* 0x002fda0003f06270 */
[----:B------:R-:W-:Y:S05]  /*0070*/  @P0 EXIT ;  /* 0x000000000000094d */ /* 0x000fea0003800000 */
[----:B------:R-:W-:Y:S01]  /*0080*/  ISETP.GE.AND P0, PT, R0, 0x1, PT ;  /* 0x000000010000780c */ /* 0x000fe20003f06270 */
[----:B------:R-:W0:Y:S01]  /*0090*/  LDCU.64 UR6, c[0x0][0x358] ;  /* 0x00006b00ff0677ac */ /* 0x000e220008000a00 */
[----:B------:R-:W-:-:S11]  /*00a0*/  HFMA2 R24, -RZ, RZ, 0, 0 ;  /* 0x00000000ff187431 */ /* 0x000fd600000001ff */
[----:B------:R-:W-:Y:S05]  /*00b0*/  @!P0 BRA `(.L_x_0) ;  /* 0x0000000800b48947 */ /* 0x000fea0003800000 */
[C---:B------:R-:W-:Y:S02]  /*00c0*/  IADD3 R4, PT, PT, R0.reuse, -0x1, RZ ;  /* 0xffffffff00047810 */ /* 0x040fe40007ffe0ff */
[----:B------:R-:W-:Y:S02]  /*00d0*/  LOP3.LUT R2, R0, 0xf, RZ, 0xc0, !PT ;  /* 0x0000000f00027812 */ /* 0x000fe400078ec0ff */
[----:B------:R-:W-:Y:S02]  /*00e0*/  ISETP.GE.U32.AND P1, PT, R4, 0xf, PT ;  /* 0x0000000f0400780c */ /* 0x000fe40003f26070 */
[----:B------:R-:W-:Y:S02]  /*00f0*/  ISETP.NE.AND P0, PT, R2, RZ, PT ;  /* 0x000000ff0200720c */ /* 0x000fe40003f05270 */
[----:B------:R-:W-:Y:S02]  /*0100*/  MOV R24, RZ ;  /* 0x000000ff00187202 */ /* 0x000fe40000000f00 */
[----:B------:R-:W-:-:S07]  /*0110*/  MOV R4, RZ ;  /* 0x000000ff00047202 */ /* 0x000fce0000000f00 */
[----:B------:R-:W-:Y:S05]  /*0120*/  @!P1 BRA `(.L_x_1) ;  /* 0x0000000400409947 */ /* 0x000fea0003800000 */
[----:B------:R-:W1:Y:S01]  /*0130*/  LDCU.64 UR4, c[0x0][0x388] ;  /* 0x00007100ff0477ac */ /* 0x000e620008000a00 */
[----:B------:R-:W-:Y:S02]  /*0140*/  LOP3.LUT R4, R0, 0x7ffffff0, RZ, 0xc0, !PT ;  /* 0x7ffffff000047812 */ /* 0x000fe400078ec0ff */
[----:B------:R-:W-:Y:S02]  /*0150*/  MOV R24, RZ ;  /* 0x000000ff00187202 */ /* 0x000fe40000000f00 */
[----:B------:R-:W-:Y:S02]  /*0160*/  MOV R5, R3 ;  /* 0x0000000300057202 */ /* 0x000fe40000000f00 */
[----:B------:R-:W-:Y:S01]  /*0170*/  IADD3 R6, PT, PT, -R4, RZ, RZ ;  /* 0x000000ff04067210 */ /* 0x000fe20007ffe1ff */
[----:B-1----:R-:W-:-:S04]  /*0180*/  UIADD3 UR4, UP0, UPT, UR4, 0x20, URZ ;  /* 0x0000002004047890 */ /* 0x002fc8000ff1e0ff */
[----:B------:R-:W-:Y:S02]  /*0190*/  UIADD3.X UR5, UPT, UPT, URZ, UR5, URZ, UP0, !UPT ;  /* 0x00000005ff057290 */ /* 0x000fe400087fe4ff */
[----:B------:R-:W-:-:S04]  /*01a0*/  MOV R10, UR4 ;  /* 0x00000004000a7c02 */ /* 0x000fc80008000f00 */
[----:B------:R-:W-:-:S07]  /*01b0*/  MOV R11, UR5 ;  /* 0x00000005000b7c02 */ /* 0x000fce0008000f00 */
.L_x_2:
[----:B------:R-:W1:Y:S01]  /*01c0*/  LDC.64 R12, c[0x0][0x380] ;  /* 0x0000e000ff0c7b82 */ /* 0x000e620000000a00 */
[----:B0-----:R-:W2:Y:S04]  /*01d0*/  LDG.E R22, desc[UR6][R10.64+-0x20] ;  /* 0xffffe0060a167981 */ /* 0x001ea8000c1e1900 */
[----:B------:R-:W3:Y:S04]  /*01e0*/  LDG.E R27, desc[UR6][R10.64+-0x1c] ;  /* 0xffffe4060a1b7981 */ /* 0x000ee8000c1e1900 */
[----:B------:R-:W4:Y:S04]  /*01f0*/  LDG.E R15, desc[UR6][R10.64+-0x18] ;  /* 0xffffe8060a0f7981 */ /* 0x000f28000c1e1900 */
[----:B------:R-:W5:Y:S01]  /*0200*/  LDG.E R25, desc[UR6][R10.64+-0x4] ;  /* 0xfffffc060a197981 */ /* 0x000f62000c1e1900 */
[----:B-1----:R-:W-:-:S05]  /*0210*/  IMAD.WIDE R12, R5, 0x4, R12 ;  /* 0x00000004050c7825 */ /* 0x002fca00078e020c */
[----:B------:R-:W2:Y:S01]  /*0220*/  LDG.E R23, desc[UR6][R12.64] ;  /* 0x000000060c177981 */ /* 0x000ea2000c1e1900 */
[----:B------:R-:W-:-:S04]  /*0230*/  IMAD.WIDE.U32 R20, R0, 0x4, R12 ;  /* 0x0000000400147825 */ /* 0x000fc800078e000c */
[C-C-:B------:R-:W-:Y:S01]  /*0240*/  IMAD.WIDE.U32 R8, R0.reuse, 0x8, R12.reuse ;  /* 0x0000000800087825 */ /* 0x140fe200078e000c */
[----:B------:R-:W3:Y:S03]  /*0250*/  LDG.E R14, desc[UR6][R20.64] ;  /* 0x00000006140e7981 */ /* 0x000ee6000c1e1900 */
[C-C-:B------:R-:W-:Y:S01]  /*0260*/  IMAD.WIDE.U32 R16, R0.reuse, 0xc, R12.reuse ;  /* 0x0000000c00107825 */ /* 0x140fe200078e000c */
[----:B------:R-:W4:Y:S03]  /*0270*/  LDG.E R26, desc[UR6][R8.64] ;  /* 0x00000006081a7981 */ /* 0x000f26000c1e1900 */
[C-C-:B------:R-:W-:Y:S02]  /*0280*/  IMAD.WIDE.U32 R18, R0.reuse, 0x10, R12.reuse ;  /* 0x0000001000127825 */ /* 0x140fe400078e000c */
[----:B------:R-:W5:Y:S02]  /*0290*/  LDG.E R16, desc[UR6][R16.64] ;  /* 0x0000000610107981 */ /* 0x000f64000c1e1900 */
[----:B------:R-:W-:-:S02]  /*02a0*/  IMAD.WIDE.U32 R28, R0, 0x14, R12 ;  /* 0x00000014001c7825 */ /* 0x000fc400078e000c */
[----:B------:R0:W5:Y:S04]  /*02b0*/  LDG.E R7, desc[UR6][R18.64] ;  /* 0x0000000612077981 */ /* 0x000168000c1e1900 */
[----:B------:R-:W5:Y:S04]  /*02c0*/  LDG.E R8, desc[UR6][R10.64+-0x10] ;  /* 0xfffff0060a087981 */ /* 0x000f68000c1e1900 */
[----:B------:R-:W5:Y:S01]  /*02d0*/  LDG.E R17, desc[UR6][R10.64+-0x14] ;  /* 0xffffec060a117981 */ /* 0x000f62000c1e1900 */
[----:B0-----:R-:W-:-:S03]  /*02e0*/  IMAD.WIDE.U32 R18, R0, 0x18, R12 ;  /* 0x0000001800127825 */ /* 0x001fc600078e000c */
[----:B------:R2:W5:Y:S04]  /*02f0*/  LDG.E R20, desc[UR6][R28.64] ;  /* 0x000000061c147981 */ /* 0x000568000c1e1900 */
[----:B------:R-:W5:Y:S04]  /*0300*/  LDG.E R9, desc[UR6][R10.64+-0xc] ;  /* 0xfffff4060a097981 */ /* 0x000f68000c1e1900 */
[----:B------:R0:W5:Y:S01]  /*0310*/  LDG.E R21, desc[UR6][R18.64] ;  /* 0x0000000612157981 */ /* 0x000162000c1e1900 */
[----:B--2---:R-:W-:-:S03]  /*0320*/  FFMA R29, R23, R22, R24 ;  /* 0x00000016171d7223 */ /* 0x004fc60000000018 */
[----:B------:R-:W2:Y:S01]  /*0330*/  LDG.E R24, desc[UR6][R10.64+-0x8] ;  /* 0xfffff8060a187981 */ /* 0x000ea2000c1e1900 */
[----:B------:R-:W-:-:S06]  /*0340*/  IMAD.WIDE.U32 R22, R0, 0x1c, R12 ;  /* 0x0000001c00167825 */ /* 0x000fcc00078e000c */
[----:B------:R-:W2:Y:S01]  /*0350*/  LDG.E R22, desc[UR6][R22.64] ;  /* 0x0000000616167981 */ /* 0x000ea2000c1e1900 */
[----:B---3--:R-:W-:Y:S01]  /*0360*/  FFMA R27, R14, R27, R29 ;  /* 0x0000001b0e1b7223 */ /* 0x008fe2000000001d */
[----:B0-----:R-:W-:Y:S02]  /*0370*/  IMAD.WIDE.U32 R18, R0, 0x28, R12 ;  /* 0x0000002800127825 */ /* 0x001fe400078e000c */
[----:B------:R-:W3:Y:S02]  /*0380*/  LDG.E R29, desc[UR6][R10.64+0x4] ;  /* 0x000004060a1d7981 */ /* 0x000ee4000c1e1900 */
[----:B----4-:R-:W-:Y:S01]  /*0390*/  FFMA R27, R26, R15, R27 ;  /* 0x0000000f1a1b7223 */ /* 0x010fe2000000001b */
[----:B------:R-:W-:Y:S01]  /*03a0*/  IMAD.WIDE.U32 R14, R0, 0x20, R12 ;  /* 0x00000020000e7825 */ /* 0x000fe200078e000c */
[----:B------:R0:W4:Y:S05]  /*03b0*/  LDG.E R23, desc[UR6][R18.64] ;  /* 0x0000000612177981 */ /* 0x00012a000c1e1900 */
[----:B------:R-:W3:Y:S01]  /*03c0*/  LDG.E R14, desc[UR6][R14.64] ;  /* 0x000000060e0e7981 */ /* 0x000ee2000c1e1900 */
[----:B-----5:R-:W-:Y:S01]  /*03d0*/  FFMA R26, R16, R17, R27 ;  /* 0x00000011101a7223 */ /* 0x020fe2000000001b */
[----:B------:R-:W-:-:S04]  /*03e0*/  IMAD.WIDE.U32 R16, R0, 0x24, R12 ;  /* 0x0000002400107825 */ /* 0x000fc800078e000c */
[----:B------:R-:W-:Y:S02]  /*03f0*/  FFMA R27, R7, R8, R26 ;  /* 0x00000008071b7223 */ /* 0x000fe4000000001a */
[----:B------:R-:W3:Y:S02]  /*0400*/  LDG.E R7, desc[UR6][R10.64] ;  /* 0x000000060a077981 */ /* 0x000ee4000c1e1900 */
[----:B------:R-:W-:Y:S02]  /*0410*/  FFMA R20, R20, R9, R27 ;  /* 0x0000000914147223 */ /* 0x000fe4000000001b */
[----:B------:R-:W5:Y:S01]  /*0420*/  LDG.E R16, desc[UR6][R16.64] ;  /* 0x0000000610107981 */ /* 0x000f62000c1e1900 */
[----:B------:R-:W-:-:S03]  /*0430*/  IMAD.WIDE.U32 R8, R0, 0x2c, R12 ;  /* 0x0000002c00087825 */ /* 0x000fc600078e000c */
[----:B------:R-:W4:Y:S01]  /*0440*/  LDG.E R15, desc[UR6][R10.64+0xc] ;  /* 0x00000c060a0f7981 */ /* 0x000f22000c1e1900 */
[----:B------:R-:W-:-:S03]  /*0450*/  IMAD.WIDE.U32 R26, R0, 0x30, R12 ;  /* 0x00000030001a7825 */ /* 0x000fc600078e000c */
[----:B------:R-:W4:Y:S01]  /*0460*/  LDG.E R8, desc[UR6][R8.64] ;  /* 0x0000000608087981 */ /* 0x000f22000c1e1900 */
[----:B0-----:R-:W-:-:S03]  /*0470*/  IMAD.WIDE.U32 R18, R0, 0x34, R12 ;  /* 0x0000003400127825 */ /* 0x001fc600078e000c */
[----:B------:R-:W4:Y:S04]  /*0480*/  LDG.E R26, desc[UR6][R26.64] ;  /* 0x000000061a1a7981 */ /* 0x000f28000c1e1900 */
[----:B------:R-:W4:Y:S04]  /*0490*/  LDG.E R17, desc[UR6][R10.64+0x10] ;  /* 0x000010060a117981 */ /* 0x000f28000c1e1900 */
[----:B------:R-:W4:Y:S04]  /*04a0*/  LDG.E R18, desc[UR6][R18.64] ;  /* 0x0000000612127981 */ /* 0x000f28000c1e1900 */
[----:B------:R-:W4:Y:S04]  /*04b0*/  LDG.E R9, desc[UR6][R10.64+0x18] ;  /* 0x000018060a097981 */ /* 0x000f28000c1e1900 */
[----:B------:R-:W4:Y:S01]  /*04c0*/  LDG.E R27, desc[UR6][R10.64+0x1c] ;  /* 0x00001c060a1b7981 */ /* 0x000f22000c1e1900 */
[----:B--2---:R-:W-:-:S03]  /*04d0*/  FFMA R21, R21, R24, R20 ;  /* 0x0000001815157223 */ /* 0x004fc60000000014 */
[----:B------:R-:W4:Y:S01]  /*04e0*/  LDG.E R24, desc[UR6][R10.64+0x8] ;  /* 0x000008060a187981 */ /* 0x000f22000c1e1900 */
[----:B------:R-:W-:Y:S01]  /*04f0*/  FFMA R25, R22, R25, R21 ;  /* 0x0000001916197223 */ /* 0x000fe20000000015 */
[C-C-:B------:R-:W-:Y:S02]  /*0500*/  IMAD.WIDE.U32 R20, R0.reuse, 0x38, R12.reuse ;  /* 0x0000003800147825 */ /* 0x140fe400078e000c */
[----:B------:R0:W2:Y:S02]  /*0510*/  LDG.E R22, desc[UR6][R10.64+0x14] ;  /* 0x000014060a167981 */ /* 0x0000a4000c1e1900 */
[----:B------:R-:W-:Y:S02]  /*0520*/  IMAD.WIDE.U32 R12, R0, 0x3c, R12 ;  /* 0x0000003c000c7825 */ /* 0x000fe400078e000c */
[----:B------:R-:W2:Y:S04]  /*0530*/  LDG.E R20, desc[UR6][R20.64] ;  /* 0x0000000614147981 */ /* 0x000ea8000c1e1900 */
[----:B------:R-:W2:Y:S01]  /*0540*/  LDG.E R12, desc[UR6][R12.64] ;  /* 0x000000060c0c7981 */ /* 0x000ea2000c1e1900 */
[----:B------:R-:W-:Y:S01]  /*0550*/  IADD3 R6, PT, PT, R6, 0x10, RZ ;  /* 0x0000001006067810 */ /* 0x000fe20007ffe0ff */
[----:B---3--:R-:W-:-:S04]  /*0560*/  FFMA R7, R14, R7, R25 ;  /* 0x000000070e077223 */ /* 0x008fc80000000019 */
[----:B-----5:R-:W-:Y:S01]  /*0570*/  FFMA R16, R16, R29, R7 ;  /* 0x0000001d10107223 */ /* 0x020fe20000000007 */
[----:B------:R-:W-:Y:S02]  /*0580*/  ISETP.NE.AND P1, PT, R6, RZ, PT ;  /* 0x000000ff0600720c */ /* 0x000fe40003f25270 */
[----:B0-----:R-:W-:Y:S02]  /*0590*/  IADD3 R10, P2, PT, R10, 0x40, RZ ;  /* 0x000000400a0a7810 */ /* 0x001fe40007f5e0ff */
[----:B------:R-:W-:Y:S02]  /*05a0*/  LEA R5, R0, R5, 0x4 ;  /* 0x0000000500057211 */ /* 0x000fe400078e20ff */
[----:B------:R-:W-:Y:S01]  /*05b0*/  IADD3.X R11, PT, PT, RZ, R11, RZ, P2, !PT ;  /* 0x0000000bff0b7210 */ /* 0x000fe200017fe4ff */
[----:B----4-:R-:W-:-:S04]  /*05c0*/  FFMA R23, R23, R24, R16 ;  /* 0x0000001817177223 */ /* 0x010fc80000000010 */
[----:B------:R-:W-:-:S04]  /*05d0*/  FFMA R15, R8, R15, R23 ;  /* 0x0000000f080f7223 */ /* 0x000fc80000000017 */
[----:B------:R-:W-:-:S04]  /*05e0*/  FFMA R15, R26, R17, R15 ;  /* 0x000000111a0f7223 */ /* 0x000fc8000000000f */
[----:B--2---:R-:W-:-:S04]  /*05f0*/  FFMA R15, R18, R22, R15 ;  /* 0x00000016120f7223 */ /* 0x004fc8000000000f */
[----:B------:R-:W-:-:S04]  /*0600*/  FFMA R9, R20, R9, R15 ;  /* 0x0000000914097223 */ /* 0x000fc8000000000f */
[----:B------:R-:W-:Y:S01]  /*0610*/  FFMA R24, R12, R27, R9 ;  /* 0x0000001b0c187223 */ /* 0x000fe20000000009 */
[----:B------:R-:W-:Y:S06]  /*0620*/  @P1 BRA `(.L_x_2) ;  /* 0xfffffff800e41947 */ /* 0x000fec000383ffff */
.L_x_1:
[----:B------:R-:W-:Y:S05]  /*0630*/  @!P0 BRA `(.L_x_0) ;  /* 0x0000000400548947 */ /* 0x000fea0003800000 */
[----:B------:R-:W-:Y:S02]  /*0640*/  ISETP.GE.U32.AND P0, PT, R2, 0x8, PT ;  /* 0x000000080200780c */ /* 0x000fe40003f06070 */
[----:B------:R-:W-:-:S04]  /*0650*/  LOP3.LUT R20, R0, 0x7, RZ, 0xc0, !PT ;  /* 0x0000000700147812 */ /* 0x000fc800078ec0ff */
[----:B------:R-:W-:-:S07]  /*0660*/  ISETP.NE.AND P1, PT, R20, RZ, PT ;  /* 0x000000ff1400720c */ /* 0x000fce0003f25270 */
[----:B------:R-:W-:Y:S06]  /*0670*/  @!P0 BRA `(.L_x_3) ;  /* 0x0000000000948947 */ /* 0x000fec0003800000 */
[----:B------:R-:W1:Y:S01]  /*0680*/  LDC.64 R12, c[0x0][0x380] ;  /* 0x0000e000ff0c7b82 */ /* 0x000e620000000a00 */
[----:B------:R-:W-:-:S07]  /*0690*/  IMAD R5, R4, R0, R3 ;  /* 0x0000000004057224 */ /* 0x000fce00078e0203 */
[----:B------:R-:W2:Y:S01]  /*06a0*/  LDC.64 R6, c[0x0][0x388] ;  /* 0x0000e200ff067b82 */ /* 0x000ea20000000a00 */
[----:B-1----:R-:W-:-:S05]  /*06b0*/  IMAD.WIDE R12, R5, 0x4, R12 ;  /* 0x00000004050c7825 */ /* 0x002fca00078e020c */
[----:B0-----:R0:W3:Y:S01]  /*06c0*/  LDG.E R19, desc[UR6][R12.64] ;  /* 0x000000060c137981 */ /* 0x0010e2000c1e1900 */
[----:B------:R-:W-:-:S04]  /*06d0*/  IMAD.WIDE.U32 R14, R0, 0x4, R12 ;  /* 0x00000004000e7825 */ /* 0x000fc800078e000c */
[----:B--2---:R-:W-:Y:S01]  /*06e0*/  IMAD.WIDE.U32 R6, R4, 0x4, R6 ;  /* 0x0000000404067825 */ /* 0x004fe200078e0006 */
[----:B------:R1:W2:Y:S03]  /*06f0*/  LDG.E R2, desc[UR6][R14.64] ;  /* 0x000000060e027981 */ /* 0x0002a6000c1e1900 */
[C---:B------:R-:W-:Y:S01]  /*0700*/  IMAD.WIDE.U32 R26, R0.reuse, 0x4, R14 ;  /* 0x00000004001a7825 */ /* 0x040fe200078e000e */
[----:B------:R-:W3:Y:S04]  /*0710*/  LDG.E R5, desc[UR6][R6.64] ;  /* 0x0000000606057981 */ /* 0x000ee8000c1e1900 */
[----:B------:R-:W2:Y:S01]  /*0720*/  LDG.E R21, desc[UR6][R6.64+0x4] ;  /* 0x0000040606157981 */ /* 0x000ea2000c1e1900 */
[----:B------:R-:W-:-:S03]  /*0730*/  IMAD.WIDE.U32 R16, R0, 0x4, R26 ;  /* 0x0000000400107825 */ /* 0x000fc600078e001a */
[----:B------:R-:W4:Y:S01]  /*0740*/  LDG.E R18, desc[UR6][R26.64] ;  /* 0x000000061a127981 */ /* 0x000f22000c1e1900 */
[----:B------:R-:W-:-:S03]  /*0750*/  IMAD.WIDE.U32 R10, R0, 0x4, R16 ;  /* 0x00000004000a7825 */ /* 0x000fc600078e0010 */
[----:B------:R-:W4:Y:S04]  /*0760*/  LDG.E R23, desc[UR6][R6.64+0x8] ;  /* 0x0000080606177981 */ /* 0x000f28000c1e1900 */
[----:B------:R-:W5:Y:S01]  /*0770*/  LDG.E R16, desc[UR6][R16.64] ;  /* 0x0000000610107981 */ /* 0x000f62000c1e1900 */
[----:B------:R-:W-:-:S03]  /*0780*/  IMAD.WIDE.U32 R8, R0, 0x4, R10 ;  /* 0x0000000400087825 */ /* 0x000fc600078e000a */
[----:B------:R-:W5:Y:S01]  /*0790*/  LDG.E R25, desc[UR6][R6.64+0xc] ;  /* 0x00000c0606197981 */ /* 0x000f62000c1e1900 */
[----:B0-----:R-:W-:-:S03]  /*07a0*/  IMAD.WIDE.U32 R12, R0, 0x4, R8 ;  /* 0x00000004000c7825 */ /* 0x001fc600078e0008 */
[----:B------:R-:W5:Y:S04]  /*07b0*/  LDG.E R10, desc[UR6][R10.64] ;  /* 0x000000060a0a7981 */ /* 0x000f68000c1e1900 */
[----:B------:R-:W5:Y:S01]  /*07c0*/  LDG.E R29, desc[UR6][R6.64+0x10] ;  /* 0x00001006061d7981 */ /* 0x000f62000c1e1900 */
[----:B-1----:R-:W-:-:S03]  /*07d0*/  IMAD.WIDE.U32 R14, R0, 0x4, R12 ;  /* 0x00000004000e7825 */ /* 0x002fc600078e000c */
[----:B------:R-:W5:Y:S04]  /*07e0*/  LDG.E R8, desc[UR6][R8.64] ;  /* 0x0000000608087981 */ /* 0x000f68000c1e1900 */
[----:B------:R-:W5:Y:S04]  /*07f0*/  LDG.E R22, desc[UR6][R6.64+0x14] ;  /* 0x0000140606167981 */ /* 0x000f68000c1e1900 */
[----:B------:R-:W5:Y:S04]  /*0800*/  LDG.E R12, desc[UR6][R12.64] ;  /* 0x000000060c0c7981 */ /* 0x000f68000c1e1900 */
[----:B------:R-:W5:Y:S04]  /*0810*/  LDG.E R27, desc[UR6][R6.64+0x18] ;  /* 0x00001806061b7981 */ /* 0x000f68000c1e1900 */
[----:B------:R-:W5:Y:S04]  /*0820*/  LDG.E R14, desc[UR6][R14.64] ;  /* 0x000000060e0e7981 */ /* 0x000f68000c1e1900 */
[----:B------:R-:W5:Y:S01]  /*0830*/  LDG.E R17, desc[UR6][R6.64+0x1c] ;  /* 0x00001c0606117981 */ /* 0x000f62000c1e1900 */
[----:B------:R-:W-:Y:S01]  /*0840*/  IADD3 R4, PT, PT, R4, 0x8, RZ ;  /* 0x0000000804047810 */ /* 0x000fe20007ffe0ff */
[----:B---3--:R-:W-:-:S04]  /*0850*/  FFMA R5, R19, R5, R24 ;  /* 0x0000000513057223 */ /* 0x008fc80000000018 */
[----:B--2---:R-:W-:-:S04]  /*0860*/  FFMA R5, R2, R21, R5 ;  /* 0x0000001502057223 */ /* 0x004fc80000000005 */
[----:B----4-:R-:W-:-:S04]  /*0870*/  FFMA R5, R18, R23, R5 ;  /* 0x0000001712057223 */ /* 0x010fc80000000005 */
[----:B-----5:R-:W-:-:S04]  /*0880*/  FFMA R5, R16, R25, R5 ;  /* 0x0000001910057223 */ /* 0x020fc80000000005 */
[----:B------:R-:W-:-:S04]  /*0890*/  FFMA R5, R10, R29, R5 ;  /* 0x0000001d0a057223 */ /* 0x000fc80000000005 */
[----:B------:R-:W-:-:S04]  /*08a0*/  FFMA R5, R8, R22, R5 ;  /* 0x0000001608057223 */ /* 0x000fc80000000005 */
[----:B------:R-:W-:-:S04]  /*08b0*/  FFMA R5, R12, R27, R5 ;  /* 0x0000001b0c057223 */ /* 0x000fc80000000005 */
[----:B------:R-:W-:-:S07]  /*08c0*/  FFMA R24, R14, R17, R5 ;  /* 0x000000110e187223 */ /* 0x000fce0000000005 */
.L_x_3:
        /* <DEDUP_REMOVED lines=8> */
[----:B-1----:R-:W-:-:S04]  /*0950*/  IMAD.WIDE R8, R9, 0x4, R6 ;  /* 0x0000000409087825 */ /* 0x002fc800078e0206 */
[----:B--2---:R-:W-:-:S04]  /*0960*/  IMAD.WIDE.U32 R6, R4, 0x4, R10 ;  /* 0x0000000404067825 */ /* 0x004fc800078e000a */
[C---:B------:R-:W-:Y:S01]  /*0970*/  IMAD.WIDE.U32 R10, R0.reuse, 0x4, R8 ;  /* 0x00000004000a7825 */ /* 0x040fe200078e0008 */
[----:B0-----:R-:W2:Y:S04]  /*0980*/  LDG.E R5, desc[UR6][R6.64] ;  /* 0x0000000606057981 */ /* 0x001ea8000c1e1900 */
[----:B------:R-:W2:Y:S01]  /*0990*/  LDG.E R9, desc[UR6][R8.64] ;  /* 0x0000000608097981 */ /* 0x000ea2000c1e1900 */
[----:B------:R-:W-:-:S03]  /*09a0*/  IMAD.WIDE.U32 R12, R0, 0x4, R10 ;  /* 0x00000004000c7825 */ /* 0x000fc600078e000a */
[----:B------:R-:W3:Y:S04]  /*09b0*/  LDG.E R10, desc[UR6][R10.64] ;  /* 0x000000060a0a7981 */ /* 0x000ee8000c1e1900 */
[----:B------:R-:W3:Y:S01]  /*09c0*/  LDG.E R16, desc[UR6][R6.64+0x4] ;  /* 0x0000040606107981 */ /* 0x000ee2000c1e1900 */
[----:B------:R-:W-:-:S03]  /*09d0*/  IMAD.WIDE.U32 R14, R0, 0x4, R12 ;  /* 0x00000004000e7825 */ /* 0x000fc600078e000c */
[----:B------:R-:W4:Y:S04]  /*09e0*/  LDG.E R12, desc[UR6][R12.64] ;  /* 0x000000060c0c7981 */ /* 0x000f28000c1e1900 */
[----:B------:R-:W4:Y:S04]  /*09f0*/  LDG.E R17, desc[UR6][R6.64+0x8] ;  /* 0x0000080606117981 */ /* 0x000f28000c1e1900 */
[----:B------:R-:W5:Y:S04]  /*0a00*/  LDG.E R14, desc[UR6][R14.64] ;  /* 0x000000060e0e7981 */ /* 0x000f68000c1e1900 */
[----:B------:R-:W5:Y:S01]  /*0a10*/  LDG.E R18, desc[UR6][R6.64+0xc] ;  /* 0x00000c0606127981 */ /* 0x000f62000c1e1900 */
[----:B------:R-:W-:Y:S01]  /*0a20*/  IADD3 R4, PT, PT, R4, 0x4, RZ ;  /* 0x0000000404047810 */ /* 0x000fe20007ffe0ff */
[----:B--2---:R-:W-:-:S04]  /*0a30*/  FFMA R5, R9, R5, R24 ;  /* 0x0000000509057223 */ /* 0x004fc80000000018 */
[----:B---3--:R-:W-:-:S04]  /*0a40*/  FFMA R5, R10, R16, R5 ;  /* 0x000000100a057223 */ /* 0x008fc80000000005 */
[----:B----4-:R-:W-:-:S04]  /*0a50*/  FFMA R5, R12, R17, R5 ;  /* 0x000000110c057223 */ /* 0x010fc80000000005 */
[----:B-----5:R-:W-:-:S07]  /*0a60*/  FFMA R24, R14, R18, R5 ;  /* 0x000000120e187223 */ /* 0x020fce0000000005 */
.L_x_4:
[----:B------:R-:W-:Y:S05]  /*0a70*/  @!P1 BRA `(.L_x_0) ;  /* 0x0000000000449947 */ /* 0x000fea0003800000 */
[----:B------:R-:W1:Y:S01]  /*0a80*/  LDC.64 R8, c[0x0][0x388] ;  /* 0x0000e200ff087b82 */ /* 0x000e620000000a00 */
[----:B------:R-:W-:Y:S01]  /*0a90*/  IADD3 R2, PT, PT, -R2, RZ, RZ ;  /* 0x000000ff02027210 */ /* 0x000fe20007ffe1ff */
[----:B------:R-:W-:-:S06]  /*0aa0*/  IMAD R11, R4, R0, R3 ;  /* 0x00000000040b7224 */ /* 0x000fcc00078e0203 */
[----:B------:R-:W2:Y:S01]  /*0ab0*/  LDC.64 R6, c[0x0][0x380] ;  /* 0x0000e000ff067b82 */ /* 0x000ea20000000a00 */
[----:B-1----:R-:W-:-:S03]  /*0ac0*/  IMAD.WIDE.U32 R8, R4, 0x4, R8 ;  /* 0x0000000404087825 */ /* 0x002fc600078e0008 */
[----:B------:R-:W-:-:S07]  /*0ad0*/  MOV R10, R8 ;  /* 0x00000008000a7202 */ /* 0x000fce0000000f00 */
.L_x_5:
[----:B--2---:R-:W-:Y:S01]  /*0ae0*/  IMAD.WIDE R4, R11, 0x4, R6 ;  /* 0x000000040b047825 */ /* 0x004fe200078e0206 */
[----:B------:R-:W-:-:S05]  /*0af0*/  MOV R8, R10 ;  /* 0x0000000a00087202 */ /* 0x000fca0000000f00 */
[----:B0-----:R-:W2:Y:S04]  /*0b00*/  LDG.E R5, desc[UR6][R4.64] ;  /* 0x0000000604057981 */ /* 0x001ea8000c1e1900 */
[----:B------:R0:W2:Y:S01]  /*0b10*/  LDG.E R8, desc[UR6][R8.64] ;  /* 0x0000000608087981 */ /* 0x0000a2000c1e1900 */
[----:B------:R-:W-:Y:S02]  /*0b20*/  IADD3 R2, PT, PT, R2, 0x1, RZ ;  /* 0x0000000102027810 */ /* 0x000fe40007ffe0ff */
[----:B------:R-:W-:Y:S02]  /*0b30*/  IADD3 R10, P1, PT, R10, 0x4, RZ ;  /* 0x000000040a0a7810 */ /* 0x000fe40007f3e0ff */
[----:B------:R-:W-:Y:S02]  /*0b40*/  ISETP.NE.AND P0, PT, R2, RZ, PT ;  /* 0x000000ff0200720c */ /* 0x000fe40003f05270 */
[----:B------:R-:W-:-:S02]  /*0b50*/  IADD3 R11, PT, PT, R11, R0, RZ ;  /* 0x000000000b0b7210 */ /* 0x000fc40007ffe0ff */
[----:B0-----:R-:W-:Y:S01]  /*0b60*/  IADD3.X R9, PT, PT, RZ, R9, RZ, P1, !PT ;  /* 0x00000009ff097210 */ /* 0x001fe20000ffe4ff */
[----:B--2---:R-:W-:-:S08]  /*0b70*/  FFMA R24, R5, R8, R24 ;  /* 0x0000000805187223 */ /* 0x004fd00000000018 */
[----:B------:R-:W-:Y:S05]  /*0b80*/  @P0 BRA `(.L_x_5) ;  /* 0xfffffffc00d40947 */ /* 0x000fea000383ffff */
.L_x_0:
[----:B------:R-:W1:Y:S02]  /*0b90*/  LDC.64 R4, c[0x0][0x390] ;  /* 0x0000e400ff047b82 */ /* 0x000e640000000a00 */
[----:B-1----:R-:W-:-:S05]  /*0ba0*/  IMAD.WIDE R2, R3, 0x4, R4 ;  /* 0x0000000403027825 */ /* 0x002fca00078e0204 */
[----:B0-----:R-:W-:Y:S01]  /*0bb0*/  STG.E desc[UR6][R2.64], R24 ;  /* 0x0000001802007986 */ /* 0x001fe2000c101906 */
[----:B------:R-:W-:Y:S05]  /*0bc0*/  EXIT ;  /* 0x000000000000794d */ /* 0x000fea0003800000 */
.L_x_6:
[----:B------:R-:W-:-:S00]  /*0bd0*/  BRA `(.L_x_6) ;  /* 0xfffffffc00fc7947 */ /* 0x000fc0000383ffff */
[----:B------:R-:W-:-:S00]  /*0be0*/  NOP ;  /* 0x0000000000007918 */ /* 0x000fc00000000000 */
        /* <DEDUP_REMOVED lines=9> */
.L_x_7:


//--------------------- .nv.shared.reserved.0     --------------------------
	.section	.nv.shared.reserved.0,"aw",@nobits
	.weak		__nv_reservedSMEM_offset_0_alias
	.size		__nv_reservedSMEM_offset_0_alias, 0, 64
	.other		__nv_reservedSMEM_offset_0_alias,@"STO_CUDA_RESERVED_SHARED STV_DEFAULT"
__nv_reservedSMEM_offset_0_alias:
	.zero		0
	.zero		64


//--------------------- .nv.constant0._Z15VectorMatrixMulPKfS0_Pfi --------------------------
	.section	.nv.constant0._Z15VectorMatrixMulPKfS0_Pfi,"a",@progbits
	.sectionflags	@""
	.align	4
.nv.constant0._Z15VectorMatrixMulPKfS0_Pfi:
	.zero		924


//--------------------- SYMBOLS --------------------------

	.type		.nv.reservedSmem.offset0,@object
	.size		.nv.reservedSmem.offset0,0x4
